	.headerflags	@"EF_CUDA_TEXMODE_UNIFIED EF_CUDA_64BIT_ADDRESS EF_CUDA_ACCELERATORS EF_CUDA_SM90 EF_CUDA_VIRTUAL_SM(EF_CUDA_SM90)"
	.elftype	@"ET_EXEC"


//--------------------- .nv.info                  --------------------------
	.section	.nv.info,"",@"SHT_CUDA_INFO"
	.align	4


	//----- nvinfo : EIATTR_REGCOUNT
	.align		4
        /*0000*/ 	.byte	0x04, 0x2f
        /*0002*/ 	.short	(.L_1 - .L_0)
	.align		4
.L_0:
        /*0004*/ 	.word	index@(triton_poi_fused_add_convolution_mul_neg_threshold_20)
        /*0008*/ 	.word	0x00000010


	//----- nvinfo : EIATTR_MIN_STACK_SIZE
	.align		4
.L_1:
        /*000c*/ 	.byte	0x04, 0x12
        /*000e*/ 	.short	(.L_3 - .L_2)
	.align		4
.L_2:
        /*0010*/ 	.word	index@(triton_poi_fused_add_convolution_mul_neg_threshold_20)
        /*0014*/ 	.word	0x00000000


	//----- nvinfo : EIATTR_FRAME_SIZE
	.align		4
.L_3:
        /*0018*/ 	.byte	0x04, 0x11
        /*001a*/ 	.short	(.L_5 - .L_4)
	.align		4
.L_4:
        /*001c*/ 	.word	index@(triton_poi_fused_add_convolution_mul_neg_threshold_20)
        /*0020*/ 	.word	0x00000000


	//----- nvinfo : EIATTR_MIN_STACK_SIZE
	.align		4
.L_5:
        /*0024*/ 	.byte	0x04, 0x12
        /*0026*/ 	.short	(.L_7 - .L_6)
	.align		4
.L_6:
        /*0028*/ 	.word	index@(triton_poi_fused_add_convolution_mul_neg_threshold_20)
        /*002c*/ 	.word	0x00000000
.L_7:


//--------------------- .nv.info.triton_poi_fused_add_convolution_mul_neg_threshold_20 --------------------------
	.section	.nv.info.triton_poi_fused_add_convolution_mul_neg_threshold_20,"",@"SHT_CUDA_INFO"
	.sectionflags	@""
	.align	4


	//----- nvinfo : EIATTR_CUDA_API_VERSION
	.align		4
        /*0000*/ 	.byte	0x04, 0x37
        /*0002*/ 	.short	(.L_9 - .L_8)
.L_8:
        /*0004*/ 	.word	0x0000007c


	//----- nvinfo : EIATTR_KPARAM_INFO
	.align		4
.L_9:
        /*0008*/ 	.byte	0x04, 0x17
        /*000a*/ 	.short	(.L_11 - .L_10)
.L_10:
        /*000c*/ 	.word	0x00000000
        /*0010*/ 	.short	0x0004
        /*0012*/ 	.short	0x0020
        /*0014*/ 	.byte	0x00, 0xf0, 0x11, 0x00


	//----- nvinfo : EIATTR_KPARAM_INFO
	.align		4
.L_11:
        /*0018*/ 	.byte	0x04, 0x17
        /*001a*/ 	.short	(.L_13 - .L_12)
.L_12:
        /*001c*/ 	.word	0x00000000
        /*0020*/ 	.short	0x0003
        /*0022*/ 	.short	0x0018
        /*0024*/ 	.byte	0x00, 0xf4, 0x21, 0x00


	//----- nvinfo : EIATTR_KPARAM_INFO
	.align		4
.L_13:
        /*0028*/ 	.byte	0x04, 0x17
        /*002a*/ 	.short	(.L_15 - .L_14)
.L_14:
        /*002c*/ 	.word	0x00000000
        /*0030*/ 	.short	0x0002
        /*0032*/ 	.short	0x0010
        /*0034*/ 	.byte	0x00, 0xf4, 0x21, 0x00


	//----- nvinfo : EIATTR_KPARAM_INFO
	.align		4
.L_15:
        /*0038*/ 	.byte	0x04, 0x17
        /*003a*/ 	.short	(.L_17 - .L_16)
.L_16:
        /*003c*/ 	.word	0x00000000
        /*0040*/ 	.short	0x0001
        /*0042*/ 	.short	0x0008
        /*0044*/ 	.byte	0x00, 0xf4, 0x21, 0x00


	//----- nvinfo : EIATTR_KPARAM_INFO
	.align		4
.L_17:
        /*0048*/ 	.byte	0x04, 0x17
        /*004a*/ 	.short	(.L_19 - .L_18)
.L_18:
        /*004c*/ 	.word	0x00000000
        /*0050*/ 	.short	0x0000
        /*0052*/ 	.short	0x0000
        /*0054*/ 	.byte	0x00, 0xf4, 0x21, 0x00


	//----- nvinfo : EIATTR_SPARSE_MMA_MASK
	.align		4
.L_19:
        /*0058*/ 	.byte	0x03, 0x50
        /*005a*/ 	.short	0x0000


	//----- nvinfo : EIATTR_MAXREG_COUNT
	.align		4
        /*005c*/ 	.byte	0x03, 0x1b
        /*005e*/ 	.short	0x00ff


	//----- nvinfo : EIATTR_EXIT_INSTR_OFFSETS
	.align		4
        /*0060*/ 	.byte	0x04, 0x1c
        /*0062*/ 	.short	(.L_21 - .L_20)


	//   ....[0]....
.L_20:
        /*0064*/ 	.word	0x00000280


	//   ....[1]....
        /*0068*/ 	.word	0x000002a0


	//----- nvinfo : EIATTR_REQNTID
	.align		4
.L_21:
        /*006c*/ 	.byte	0x04, 0x10
        /*006e*/ 	.short	(.L_23 - .L_22)
.L_22:
        /*0070*/ 	.word	0x00000080
        /*0074*/ 	.word	0x00000001
        /*0078*/ 	.word	0x00000001


	//----- nvinfo : EIATTR_CBANK_PARAM_SIZE
	.align		4
.L_23:
        /*007c*/ 	.byte	0x03, 0x19
        /*007e*/ 	.short	0x0024


	//----- nvinfo : EIATTR_PARAM_CBANK
	.align		4
        /*0080*/ 	.byte	0x04, 0x0a
        /*0082*/ 	.short	(.L_25 - .L_24)
	.align		4
.L_24:
        /*0084*/ 	.word	index@(.nv.constant0.triton_poi_fused_add_convolution_mul_neg_threshold_20)
        /*0088*/ 	.short	0x0210
        /*008a*/ 	.short	0x0024


	//----- nvinfo : EIATTR_SW_WAR
	.align		4
.L_25:
        /*008c*/ 	.byte	0x04, 0x36
        /*008e*/ 	.short	(.L_27 - .L_26)
.L_26:
        /*0090*/ 	.word	0x00000008
.L_27:


//--------------------- .nv.callgraph             --------------------------
	.section	.nv.callgraph,"",@"SHT_CUDA_CALLGRAPH"
	.align	4
	.sectionentsize	8
	.align		4
        /*0000*/ 	.word	0x00000000
	.align		4
        /*0004*/ 	.word	0xffffffff
	.align		4
        /*0008*/ 	.word	0x00000000
	.align		4
        /*000c*/ 	.word	0xfffffffe
	.align		4
        /*0010*/ 	.word	0x00000000
	.align		4
        /*0014*/ 	.word	0xfffffffd
	.align		4
        /*0018*/ 	.word	0x00000000
	.align		4
        /*001c*/ 	.word	0xfffffffc


//--------------------- .text.triton_poi_fused_add_convolution_mul_neg_threshold_20 --------------------------
	.section	.text.triton_poi_fused_add_convolution_mul_neg_threshold_20,"ax",@progbits
	.align	128
        .global         triton_poi_fused_add_convolution_mul_neg_threshold_20
        .type           triton_poi_fused_add_convolution_mul_neg_threshold_20,@function
        .size           triton_poi_fused_add_convolution_mul_neg_threshold_20,(.L_x_1 - triton_poi_fused_add_convolution_mul_neg_threshold_20)
        .other          triton_poi_fused_add_convolution_mul_neg_threshold_20,@"STO_CUDA_ENTRY STV_DEFAULT"
triton_poi_fused_add_convolution_mul_neg_threshold_20:
.text.triton_poi_fused_add_convolution_mul_neg_threshold_20:
[----:B------:R-:W0:Y:S02]  /*0000*/  LDC R1, c[0x0][0x28] ;  /* 0x00000a00ff017b82 */ /* 0x000e240000000800 */
[----:B------:R-:W1:Y:S01]  /*0010*/  S2R R0, SR_TID.X ;  /* 0x0000000000007919 */ /* 0x000e620000002100 */
[----:B------:R-:W2:Y:S01]  /*0020*/  LDC.64 R4, c[0x0][0x218] ;  /* 0x00008600ff047b82 */ /* 0x000ea20000000a00 */
[----:B------:R-:W-:Y:S01]  /*0030*/  ULDC.64 UR4, c[0x0][0x208] ;  /* 0x0000820000047ab9 */ /* 0x000fe20000000a00 */
[----:B------:R-:W3:Y:S06]  /*0040*/  S2R R7, SR_CTAID.X ;  /* 0x0000000000077919 */ /* 0x000eec0000002500 */
[----:B------:R-:W4:Y:S01]  /*0050*/  LDC.64 R2, c[0x0][0x210] ;  /* 0x00008400ff027b82 */ /* 0x000f220000000a00 */
[----:B------:R-:W-:Y:S01]  /*0060*/  IMAD.MOV.U32 R11, RZ, RZ, 0x3e4ccccd ;  /* 0x3e4ccccdff0b7424 */ /* 0x000fe200078e00ff */
[----:B------:R-:W-:Y:S01]  /*0070*/  ULDC.64 UR6, c[0x0][0x220] ;  /* 0x0000880000067ab9 */ /* 0x000fe20000000a00 */
[----:B------:R-:W-:Y:S01]  /*0080*/  ULDC.64 UR8, c[0x0][0x228] ;  /* 0x00008a0000087ab9 */ /* 0x000fe20000000a00 */
[----:B-1----:R-:W-:-:S02]  /*0090*/  LOP3.LUT R0, R0, 0x7f, RZ, 0xc0, !PT ;  /* 0x0000007f00007812 */ /* 0x002fc400078ec0ff */
[----:B---3--:R-:W-:-:S03]  /*00a0*/  SHF.R.S32.HI R6, RZ, 0x18, R7 ;  /* 0x00000018ff067819 */ /* 0x008fc60000011407 */
[----:B------:R-:W-:Y:S01]  /*00b0*/  IMAD R7, R7, 0x80, R0 ;  /* 0x0000008007077824 */ /* 0x000fe200078e0200 */
[----:B------:R-:W-:-:S03]  /*00c0*/  SGXT R0, R6, 0x1 ;  /* 0x000000010600781a */ /* 0x000fc60000000200 */
[C---:B----4-:R-:W-:Y:S01]  /*00d0*/  IMAD.WIDE R2, R7.reuse, 0x4, R2 ;  /* 0x0000000407027825 */ /* 0x050fe200078e0202 */
[----:B------:R-:W-:Y:S02]  /*00e0*/  ISETP.GE.AND P0, PT, R7, 0x100, PT ;  /* 0x000001000700780c */ /* 0x000fe40003f06270 */
[----:B------:R-:W-:-:S04]  /*00f0*/  LEA.HI R0, R0, R7, RZ, 0x6 ;  /* 0x0000000700007211 */ /* 0x000fc800078f30ff */
[----:B------:R-:W-:-:S05]  /*0100*/  LOP3.LUT R0, R0, 0xffffffc0, RZ, 0xc0, !PT ;  /* 0xffffffc000007812 */ /* 0x000fca00078ec0ff */
[----:B------:R-:W-:Y:S02]  /*0110*/  IMAD.IADD R9, R7, 0x1, -R0 ;  /* 0x0000000107097824 */ /* 0x000fe400078e0a00 */
[----:B------:R-:W-:Y:S02]  /*0120*/  IMAD.MOV.U32 R0, RZ, RZ, RZ ;  /* 0x000000ffff007224 */ /* 0x000fe400078e00ff */
[----:B--2---:R-:W-:-:S04]  /*0130*/  IMAD.WIDE R4, R9, 0x4, R4 ;  /* 0x0000000409047825 */ /* 0x004fc800078e0204 */
[----:B------:R-:W-:Y:S01]  /*0140*/  IMAD.MOV.U32 R9, RZ, RZ, RZ ;  /* 0x000000ffff097224 */ /* 0x000fe200078e00ff */
[----:B------:R-:W2:Y:S05]  /*0150*/  @!P0 LDG.E R0, desc[UR4][R2.64] ;  /* 0x0000000402008981 */ /* 0x000eaa000c1e1900 */
[----:B------:R1:W2:Y:S01]  /*0160*/  @!P0 LDG.E.EL R9, desc[UR4][R4.64] ;  /* 0x0000000404098981 */ /* 0x0002a2000c2e1900 */
[----:B------:R-:W-:Y:S02]  /*0170*/  IADD3 R6, P3, R7, UR6, RZ ;  /* 0x0000000607067c10 */ /* 0x000fe4000ff7e0ff */
[----:B-1----:R-:W-:Y:S01]  /*0180*/  IADD3 R4, P2, R7, UR8, RZ ;  /* 0x0000000807047c10 */ /* 0x002fe2000ff5e0ff */
[----:B--2---:R-:W-:-:S04]  /*0190*/  FADD R0, R9, R0 ;  /* 0x0000000009007221 */ /* 0x004fc80000000000 */
[----:B------:R-:W-:-:S04]  /*01a0*/  FFMA R0, R0, R11, 0.5 ;  /* 0x3f00000000007423 */ /* 0x000fc8000000000b */
[----:B------:R-:W-:-:S04]  /*01b0*/  FADD R0, RZ, -R0 ;  /* 0x80000000ff007221 */ /* 0x000fc80000000000 */
[----:B------:R-:W-:Y:S01]  /*01c0*/  FADD R8, RZ, -R0 ;  /* 0x80000000ff087221 */ /* 0x000fe20000000000 */
[----:B------:R-:W-:Y:S02]  /*01d0*/  FSETP.GTU.AND P1, PT, R0, -1, PT ;  /* 0xbf8000000000780b */ /* 0x000fe40003f2c000 */
[----:B------:R-:W-:Y:S02]  /*01e0*/  SHF.R.S32.HI R0, RZ, 0x1f, R7 ;  /* 0x0000001fff007819 */ /* 0x000fe40000011407 */
[----:B------:R-:W-:Y:S02]  /*01f0*/  FSEL R8, R8, 1, P1 ;  /* 0x3f80000008087808 */ /* 0x000fe40000800000 */
[----:B------:R-:W-:Y:S02]  /*0200*/  IADD3.X R7, R0, UR7, RZ, P3, !PT ;  /* 0x0000000700077c10 */ /* 0x000fe40009ffe4ff */
[----:B------:R-:W-:Y:S02]  /*0210*/  FSETP.GTU.AND P3, PT, R8, RZ, PT ;  /* 0x000000ff0800720b */ /* 0x000fe40003f6c000 */
[----:B------:R-:W-:-:S02]  /*0220*/  SEL R11, RZ, 0x1, P1 ;  /* 0x00000001ff0b7807 */ /* 0x000fc40000800000 */
[----:B------:R-:W-:Y:S02]  /*0230*/  IADD3.X R5, R0, UR9, RZ, P2, !PT ;  /* 0x0000000900057c10 */ /* 0x000fe400097fe4ff */
[----:B------:R-:W-:Y:S01]  /*0240*/  SEL R13, RZ, 0x1, P3 ;  /* 0x00000001ff0d7807 */ /* 0x000fe20001800000 */
[----:B------:R1:W-:Y:S01]  /*0250*/  @!P0 STG.E.U8 desc[UR4][R6.64], R11 ;  /* 0x0000000b06008986 */ /* 0x0003e2000c101104 */
[----:B------:R-:W-:-:S03]  /*0260*/  FSEL R9, R8, RZ, P3 ;  /* 0x000000ff08097208 */ /* 0x000fc60001800000 */
[----:B------:R1:W-:Y:S01]  /*0270*/  @!P0 STG.E.U8 desc[UR4][R4.64], R13 ;  /* 0x0000000d04008986 */ /* 0x0003e2000c101104 */
[----:B------:R-:W-:Y:S05]  /*0280*/  @P0 EXIT ;  /* 0x000000000000094d */ /* 0x000fea0003800000 */
[----:B------:R-:W-:Y:S01]  /*0290*/  STG.E desc[UR4][R2.64], R9 ;  /* 0x0000000902007986 */ /* 0x000fe2000c101904 */
[----:B------:R-:W-:Y:S05]  /*02a0*/  EXIT ;  /* 0x000000000000794d */ /* 0x000fea0003800000 */
.L_x_0:
[----:B------:R-:W-:-:S00]  /*02b0*/  BRA `(.L_x_0) ;  /* 0xfffffffc00fc7947 */ /* 0x000fc0000383ffff */
[----:B------:R-:W-:-:S00]  /*02c0*/  NOP ;  /* 0x0000000000007918 */ /* 0x000fc00000000000 */
        /* <DEDUP_REMOVED lines=11> */
.L_x_1:


//--------------------- .nv.constant0.triton_poi_fused_add_convolution_mul_neg_threshold_20 --------------------------
	.section	.nv.constant0.triton_poi_fused_add_convolution_mul_neg_threshold_20,"a",@progbits
	.sectionflags	@""
	.align	4
.nv.constant0.triton_poi_fused_add_convolution_mul_neg_threshold_20:
	.zero		564
